	.headerflags	@"EF_CUDA_TEXMODE_UNIFIED EF_CUDA_64BIT_ADDRESS EF_CUDA_ACCELERATORS EF_CUDA_SM90 EF_CUDA_VIRTUAL_SM(EF_CUDA_SM90)"
	.elftype	@"ET_EXEC"


//--------------------- .nv.info                  --------------------------
	.section	.nv.info,"",@"SHT_CUDA_INFO"
	.align	4


	//----- nvinfo : EIATTR_REGCOUNT
	.align		4
        /*0000*/ 	.byte	0x04, 0x2f
        /*0002*/ 	.short	(.L_1 - .L_0)
	.align		4
.L_0:
        /*0004*/ 	.word	index@(triton_poi_fused_convolution_relu_threshold_backward_0)
        /*0008*/ 	.word	0x00000011


	//----- nvinfo : EIATTR_MIN_STACK_SIZE
	.align		4
.L_1:
        /*000c*/ 	.byte	0x04, 0x12
        /*000e*/ 	.short	(.L_3 - .L_2)
	.align		4
.L_2:
        /*0010*/ 	.word	index@(triton_poi_fused_convolution_relu_threshold_backward_0)
        /*0014*/ 	.word	0x00000000


	//----- nvinfo : EIATTR_FRAME_SIZE
	.align		4
.L_3:
        /*0018*/ 	.byte	0x04, 0x11
        /*001a*/ 	.short	(.L_5 - .L_4)
	.align		4
.L_4:
        /*001c*/ 	.word	index@(triton_poi_fused_convolution_relu_threshold_backward_0)
        /*0020*/ 	.word	0x00000000


	//----- nvinfo : EIATTR_MIN_STACK_SIZE
	.align		4
.L_5:
        /*0024*/ 	.byte	0x04, 0x12
        /*0026*/ 	.short	(.L_7 - .L_6)
	.align		4
.L_6:
        /*0028*/ 	.word	index@(triton_poi_fused_convolution_relu_threshold_backward_0)
        /*002c*/ 	.word	0x00000000
.L_7:


//--------------------- .nv.info.triton_poi_fused_convolution_relu_threshold_backward_0 --------------------------
	.section	.nv.info.triton_poi_fused_convolution_relu_threshold_backward_0,"",@"SHT_CUDA_INFO"
	.sectionflags	@""
	.align	4


	//----- nvinfo : EIATTR_CUDA_API_VERSION
	.align		4
        /*0000*/ 	.byte	0x04, 0x37
        /*0002*/ 	.short	(.L_9 - .L_8)
.L_8:
        /*0004*/ 	.word	0x0000007c


	//----- nvinfo : EIATTR_KPARAM_INFO
	.align		4
.L_9:
        /*0008*/ 	.byte	0x04, 0x17
        /*000a*/ 	.short	(.L_11 - .L_10)
.L_10:
        /*000c*/ 	.word	0x00000000
        /*0010*/ 	.short	0x0003
        /*0012*/ 	.short	0x0018
        /*0014*/ 	.byte	0x00, 0xf0, 0x11, 0x00


	//----- nvinfo : EIATTR_KPARAM_INFO
	.align		4
.L_11:
        /*0018*/ 	.byte	0x04, 0x17
        /*001a*/ 	.short	(.L_13 - .L_12)
.L_12:
        /*001c*/ 	.word	0x00000000
        /*0020*/ 	.short	0x0002
        /*0022*/ 	.short	0x0010
        /*0024*/ 	.byte	0x00, 0xf4, 0x21, 0x00


	//----- nvinfo : EIATTR_KPARAM_INFO
	.align		4
.L_13:
        /*0028*/ 	.byte	0x04, 0x17
        /*002a*/ 	.short	(.L_15 - .L_14)
.L_14:
        /*002c*/ 	.word	0x00000000
        /*0030*/ 	.short	0x0001
        /*0032*/ 	.short	0x0008
        /*0034*/ 	.byte	0x00, 0xf4, 0x21, 0x00


	//----- nvinfo : EIATTR_KPARAM_INFO
	.align		4
.L_15:
        /*0038*/ 	.byte	0x04, 0x17
        /*003a*/ 	.short	(.L_17 - .L_16)
.L_16:
        /*003c*/ 	.word	0x00000000
        /*0040*/ 	.short	0x0000
        /*0042*/ 	.short	0x0000
        /*0044*/ 	.byte	0x00, 0xf4, 0x21, 0x00


	//----- nvinfo : EIATTR_SPARSE_MMA_MASK
	.align		4
.L_17:
        /*0048*/ 	.byte	0x03, 0x50
        /*004a*/ 	.short	0x0000


	//----- nvinfo : EIATTR_MAXREG_COUNT
	.align		4
        /*004c*/ 	.byte	0x03, 0x1b
        /*004e*/ 	.short	0x00ff


	//----- nvinfo : EIATTR_EXIT_INSTR_OFFSETS
	.align		4
        /*0050*/ 	.byte	0x04, 0x1c
        /*0052*/ 	.short	(.L_19 - .L_18)


	//   ....[0]....
.L_18:
        /*0054*/ 	.word	0x00000470


	//----- nvinfo : EIATTR_REQNTID
	.align		4
.L_19:
        /*0058*/ 	.byte	0x04, 0x10
        /*005a*/ 	.short	(.L_21 - .L_20)
.L_20:
        /*005c*/ 	.word	0x00000080
        /*0060*/ 	.word	0x00000001
        /*0064*/ 	.word	0x00000001


	//----- nvinfo : EIATTR_CBANK_PARAM_SIZE
	.align		4
.L_21:
        /*0068*/ 	.byte	0x03, 0x19
        /*006a*/ 	.short	0x001c


	//----- nvinfo : EIATTR_PARAM_CBANK
	.align		4
        /*006c*/ 	.byte	0x04, 0x0a
        /*006e*/ 	.short	(.L_23 - .L_22)
	.align		4
.L_22:
        /*0070*/ 	.word	index@(.nv.constant0.triton_poi_fused_convolution_relu_threshold_backward_0)
        /*0074*/ 	.short	0x0210
        /*0076*/ 	.short	0x001c


	//----- nvinfo : EIATTR_SW_WAR
	.align		4
.L_23:
        /*0078*/ 	.byte	0x04, 0x36
        /*007a*/ 	.short	(.L_25 - .L_24)
.L_24:
        /*007c*/ 	.word	0x00000008
.L_25:


//--------------------- .nv.callgraph             --------------------------
	.section	.nv.callgraph,"",@"SHT_CUDA_CALLGRAPH"
	.align	4
	.sectionentsize	8
	.align		4
        /*0000*/ 	.word	0x00000000
	.align		4
        /*0004*/ 	.word	0xffffffff
	.align		4
        /*0008*/ 	.word	0x00000000
	.align		4
        /*000c*/ 	.word	0xfffffffe
	.align		4
        /*0010*/ 	.word	0x00000000
	.align		4
        /*0014*/ 	.word	0xfffffffd
	.align		4
        /*0018*/ 	.word	0x00000000
	.align		4
        /*001c*/ 	.word	0xfffffffc


//--------------------- .text.triton_poi_fused_convolution_relu_threshold_backward_0 --------------------------
	.section	.text.triton_poi_fused_convolution_relu_threshold_backward_0,"ax",@progbits
	.align	128
        .global         triton_poi_fused_convolution_relu_threshold_backward_0
        .type           triton_poi_fused_convolution_relu_threshold_backward_0,@function
        .size           triton_poi_fused_convolution_relu_threshold_backward_0,(.L_x_1 - triton_poi_fused_convolution_relu_threshold_backward_0)
        .other          triton_poi_fused_convolution_relu_threshold_backward_0,@"STO_CUDA_ENTRY STV_DEFAULT"
triton_poi_fused_convolution_relu_threshold_backward_0:
.text.triton_poi_fused_convolution_relu_threshold_backward_0:
[----:B------:R-:W-:Y:S01]  /*0000*/  LDC R1, c[0x0][0x28] ;  /* 0x00000a00ff017b82 */ /* 0x000fe20000000800 */
[----:B------:R-:W1:Y:S07]  /*0010*/  S2R R0, SR_TID.X ;  /* 0x0000000000007919 */ /* 0x000e6e0000002100 */
[----:B------:R-:W2:Y:S01]  /*0020*/  LDC.64 R12, c[0x0][0x218] ;  /* 0x00008600ff0c7b82 */ /* 0x000ea20000000a00 */
[----:B------:R-:W-:Y:S01]  /*0030*/  ULDC.64 UR4, c[0x0][0x208] ;  /* 0x0000820000047ab9 */ /* 0x000fe20000000a00 */
[----:B------:R-:W-:Y:S01]  /*0040*/  ULDC.64 UR6, c[0x0][0x220] ;  /* 0x0000880000067ab9 */ /* 0x000fe20000000a00 */
[----:B------:R-:W3:Y:S05]  /*0050*/  S2R R7, SR_CTAID.X ;  /* 0x0000000000077919 */ /* 0x000eea0000002500 */
[----:B------:R-:W4:Y:S01]  /*0060*/  LDC.64 R2, c[0x0][0x210] ;  /* 0x00008400ff027b82 */ /* 0x000f220000000a00 */
[----:B-1----:R-:W-:Y:S01]  /*0070*/  IMAD.SHL.U32 R0, R0, 0x8, RZ ;  /* 0x0000000800007824 */ /* 0x002fe200078e00ff */
[----:B---3--:R-:W-:-:S04]  /*0080*/  SHF.R.S32.HI R5, RZ, 0x15, R7 ;  /* 0x00000015ff057819 */ /* 0x008fc80000011407 */
[----:B------:R-:W-:Y:S02]  /*0090*/  LOP3.LUT R0, R0, 0x3f8, RZ, 0xc0, !PT ;  /* 0x000003f800007812 */ /* 0x000fe400078ec0ff */
[----:B------:R-:W-:-:S03]  /*00a0*/  SGXT R5, R5, 0x1 ;  /* 0x000000010505781a */ /* 0x000fc60000000200 */
[----:B------:R-:W-:-:S04]  /*00b0*/  IMAD R0, R7, 0x400, R0 ;  /* 0x0000040007007824 */ /* 0x000fc800078e0200 */
[----:B----4-:R-:W-:Y:S01]  /*00c0*/  IMAD.WIDE R2, R0, 0x4, R2 ;  /* 0x0000000400027825 */ /* 0x010fe200078e0202 */
[----:B------:R-:W-:-:S04]  /*00d0*/  LEA.HI R5, R5, R0, RZ, 0xc ;  /* 0x0000000005057211 */ /* 0x000fc800078f60ff */
[----:B------:R-:W-:Y:S01]  /*00e0*/  SHF.R.S32.HI R5, RZ, 0xc, R5 ;  /* 0x0000000cff057819 */ /* 0x000fe20000011405 */
[----:B------:R1:W3:Y:S03]  /*00f0*/  LDG.E.128 R8, desc[UR4][R2.64+0x10] ;  /* 0x0000100402087981 */ /* 0x0002e6000c1e1d00 */
[----:B------:R-:W-:-:S04]  /*0100*/  LEA.HI R4, R5, R5, RZ, 0x5 ;  /* 0x0000000505047211 */ /* 0x000fc800078f28ff */
[----:B------:R-:W-:-:S05]  /*0110*/  LOP3.LUT R4, R4, 0xffffffe0, RZ, 0xc0, !PT ;  /* 0xffffffe004047812 */ /* 0x000fca00078ec0ff */
[----:B------:R-:W-:-:S04]  /*0120*/  IMAD.IADD R5, R5, 0x1, -R4 ;  /* 0x0000000105057824 */ /* 0x000fc800078e0a04 */
[----:B--2---:R-:W-:Y:S02]  /*0130*/  IMAD.WIDE R12, R5, 0x4, R12 ;  /* 0x00000004050c7825 */ /* 0x004fe400078e020c */
[----:B------:R-:W2:Y:S04]  /*0140*/  LDG.E.128 R4, desc[UR4][R2.64] ;  /* 0x0000000402047981 */ /* 0x000ea8000c1e1d00 */
[----:B------:R-:W2:Y:S02]  /*0150*/  LDG.E.EL R12, desc[UR4][R12.64] ;  /* 0x000000040c0c7981 */ /* 0x000ea4000c2e1900 */
[CC--:B--2---:R-:W-:Y:S01]  /*0160*/  FSETP.GEU.AND P2, PT, R4.reuse, -R12.reuse, PT ;  /* 0x8000000c0400720b */ /* 0x0c4fe20003f4e000 */
[--C-:B------:R-:W-:Y:S01]  /*0170*/  FADD R4, R4, R12.reuse ;  /* 0x0000000c04047221 */ /* 0x100fe20000000000 */
[C---:B------:R-:W-:Y:S01]  /*0180*/  FADD R14, R5.reuse, R12 ;  /* 0x0000000c050e7221 */ /* 0x040fe20000000000 */
[----:B------:R-:W-:-:S03]  /*0190*/  FSETP.GEU.AND P0, PT, R5, -R12, PT ;  /* 0x8000000c0500720b */ /* 0x000fc60003f0e000 */
[----:B------:R-:W-:Y:S02]  /*01a0*/  FSEL R5, R4, RZ, P2 ;  /* 0x000000ff04057208 */ /* 0x000fe40001000000 */
[----:B------:R-:W-:Y:S01]  /*01b0*/  FSEL R14, R14, RZ, P0 ;  /* 0x000000ff0e0e7208 */ /* 0x000fe20000000000 */
[C-C-:B------:R-:W-:Y:S01]  /*01c0*/  FADD R4, R7.reuse, R12.reuse ;  /* 0x0000000c07047221 */ /* 0x140fe20000000000 */
[-C--:B------:R-:W-:Y:S02]  /*01d0*/  FSETP.GEU.AND P0, PT, R7, -R12.reuse, PT ;  /* 0x8000000c0700720b */ /* 0x080fe40003f0e000 */
[C---:B------:R-:W-:Y:S01]  /*01e0*/  FSETP.GEU.AND P1, PT, R6.reuse, -R12, PT ;  /* 0x8000000c0600720b */ /* 0x040fe20003f2e000 */
[----:B------:R-:W-:Y:S01]  /*01f0*/  FADD R6, R6, R12 ;  /* 0x0000000c06067221 */ /* 0x000fe20000000000 */
[----:B------:R-:W-:Y:S02]  /*0200*/  FSETP.GTU.AND P3, PT, R5, RZ, PT ;  /* 0x000000ff0500720b */ /* 0x000fe40003f6c000 */
[----:B------:R-:W-:-:S02]  /*0210*/  FSETP.GTU.AND P2, PT, R14, RZ, PT ;  /* 0x000000ff0e00720b */ /* 0x000fc40003f4c000 */
[----:B------:R-:W-:Y:S02]  /*0220*/  FSEL R4, R4, RZ, P0 ;  /* 0x000000ff04047208 */ /* 0x000fe40000000000 */
[----:B-1----:R-:W-:Y:S02]  /*0230*/  SEL R2, RZ, 0x1, P3 ;  /* 0x00000001ff027807 */ /* 0x002fe40001800000 */
[----:B------:R-:W-:Y:S02]  /*0240*/  SEL R3, RZ, 0x1, P2 ;  /* 0x00000001ff037807 */ /* 0x000fe40001000000 */
[----:B------:R-:W-:Y:S02]  /*0250*/  FSEL R6, R6, RZ, P1 ;  /* 0x000000ff06067208 */ /* 0x000fe40000800000 */
[----:B------:R-:W-:Y:S02]  /*0260*/  FSETP.GTU.AND P1, PT, R4, RZ, PT ;  /* 0x000000ff0400720b */ /* 0x000fe40003f2c000 */
[----:B------:R-:W-:Y:S01]  /*0270*/  PRMT R4, R2, 0x3340, R3 ;  /* 0x0000334002047816 */ /* 0x000fe20000000003 */
[--C-:B---3--:R-:W-:Y:S01]  /*0280*/  FADD R2, R8, R12.reuse ;  /* 0x0000000c08027221 */ /* 0x108fe20000000000 */
[CC--:B------:R-:W-:Y:S01]  /*0290*/  FSETP.GEU.AND P3, PT, R10.reuse, -R12.reuse, PT ;  /* 0x8000000c0a00720b */ /* 0x0c0fe20003f6e000 */
[--C-:B------:R-:W-:Y:S01]  /*02a0*/  FADD R10, R10, R12.reuse ;  /* 0x0000000c0a0a7221 */ /* 0x100fe20000000000 */
[CC--:B------:R-:W-:Y:S01]  /*02b0*/  FSETP.GEU.AND P2, PT, R11.reuse, -R12.reuse, PT ;  /* 0x8000000c0b00720b */ /* 0x0c0fe20003f4e000 */
[--C-:B------:R-:W-:Y:S01]  /*02c0*/  FADD R11, R11, R12.reuse ;  /* 0x0000000c0b0b7221 */ /* 0x100fe20000000000 */
[CC--:B------:R-:W-:Y:S01]  /*02d0*/  FSETP.GEU.AND P4, PT, R9.reuse, -R12.reuse, PT ;  /* 0x8000000c0900720b */ /* 0x0c0fe20003f8e000 */
[----:B------:R-:W-:Y:S01]  /*02e0*/  FADD R9, R9, R12 ;  /* 0x0000000c09097221 */ /* 0x000fe20000000000 */
[----:B------:R-:W-:-:S02]  /*02f0*/  FSETP.GEU.AND P5, PT, R8, -R12, PT ;  /* 0x8000000c0800720b */ /* 0x000fc40003fae000 */
[----:B------:R-:W-:Y:S02]  /*0300*/  FSEL R10, R10, RZ, P3 ;  /* 0x000000ff0a0a7208 */ /* 0x000fe40001800000 */
[----:B------:R-:W-:Y:S02]  /*0310*/  FSEL R11, R11, RZ, P2 ;  /* 0x000000ff0b0b7208 */ /* 0x000fe40001000000 */
[----:B------:R-:W-:Y:S02]  /*0320*/  FSEL R9, R9, RZ, P4 ;  /* 0x000000ff09097208 */ /* 0x000fe40002000000 */
[----:B------:R-:W-:Y:S02]  /*0330*/  FSEL R2, R2, RZ, P5 ;  /* 0x000000ff02027208 */ /* 0x000fe40002800000 */
[----:B------:R-:W-:Y:S02]  /*0340*/  FSETP.GTU.AND P0, PT, R6, RZ, PT ;  /* 0x000000ff0600720b */ /* 0x000fe40003f0c000 */
[----:B------:R-:W-:-:S02]  /*0350*/  FSETP.GTU.AND P3, PT, R10, RZ, PT ;  /* 0x000000ff0a00720b */ /* 0x000fc40003f6c000 */
[----:B------:R-:W-:Y:S02]  /*0360*/  FSETP.GTU.AND P2, PT, R11, RZ, PT ;  /* 0x000000ff0b00720b */ /* 0x000fe40003f4c000 */
[----:B------:R-:W-:Y:S02]  /*0370*/  FSETP.GTU.AND P4, PT, R9, RZ, PT ;  /* 0x000000ff0900720b */ /* 0x000fe40003f8c000 */
[----:B------:R-:W-:Y:S02]  /*0380*/  FSETP.GTU.AND P5, PT, R2, RZ, PT ;  /* 0x000000ff0200720b */ /* 0x000fe40003fac000 */
[----:B------:R-:W-:Y:S02]  /*0390*/  SEL R2, RZ, 0x1, P0 ;  /* 0x00000001ff027807 */ /* 0x000fe40000000000 */
[----:B------:R-:W-:Y:S02]  /*03a0*/  SEL R3, RZ, 0x1, P1 ;  /* 0x00000001ff037807 */ /* 0x000fe40000800000 */
[----:B------:R-:W-:-:S02]  /*03b0*/  SEL R8, RZ, 0x1, P3 ;  /* 0x00000001ff087807 */ /* 0x000fc40001800000 */
[----:B------:R-:W-:Y:S02]  /*03c0*/  SEL R9, RZ, 0x1, P2 ;  /* 0x00000001ff097807 */ /* 0x000fe40001000000 */
[----:B------:R-:W-:Y:S02]  /*03d0*/  SEL R7, RZ, 0x1, P4 ;  /* 0x00000001ff077807 */ /* 0x000fe40002000000 */
[----:B------:R-:W-:Y:S02]  /*03e0*/  SEL R6, RZ, 0x1, P5 ;  /* 0x00000001ff067807 */ /* 0x000fe40002800000 */
[----:B------:R-:W-:Y:S02]  /*03f0*/  PRMT R5, R2, 0x3340, R3 ;  /* 0x0000334002057816 */ /* 0x000fe40000000003 */
[----:B------:R-:W-:Y:S02]  /*0400*/  IADD3 R2, P0, R0, UR6, RZ ;  /* 0x0000000600027c10 */ /* 0x000fe4000ff1e0ff */
[----:B------:R-:W-:-:S02]  /*0410*/  PRMT R9, R8, 0x3340, R9 ;  /* 0x0000334008097816 */ /* 0x000fc40000000009 */
[----:B------:R-:W-:Y:S02]  /*0420*/  PRMT R6, R6, 0x3340, R7 ;  /* 0x0000334006067816 */ /* 0x000fe40000000007 */
[----:B------:R-:W-:Y:S02]  /*0430*/  PRMT R4, R4, 0x5410, R5 ;  /* 0x0000541004047816 */ /* 0x000fe40000000005 */
[----:B------:R-:W-:Y:S02]  /*0440*/  LEA.HI.X.SX32 R3, R0, UR7, 0x1, P0 ;  /* 0x0000000700037c11 */ /* 0x000fe400080f0eff */
[----:B------:R-:W-:-:S05]  /*0450*/  PRMT R5, R6, 0x5410, R9 ;  /* 0x0000541006057816 */ /* 0x000fca0000000009 */
[----:B------:R-:W-:Y:S01]  /*0460*/  STG.E.64 desc[UR4][R2.64], R4 ;  /* 0x0000000402007986 */ /* 0x000fe2000c101b04 */
[----:B------:R-:W-:Y:S05]  /*0470*/  EXIT ;  /* 0x000000000000794d */ /* 0x000fea0003800000 */
.L_x_0:
[----:B------:R-:W-:-:S00]  /*0480*/  BRA `(.L_x_0) ;  /* 0xfffffffc00fc7947 */ /* 0x000fc0000383ffff */
[----:B------:R-:W-:-:S00]  /*0490*/  NOP ;  /* 0x0000000000007918 */ /* 0x000fc00000000000 */
        /* <DEDUP_REMOVED lines=14> */
.L_x_1:


//--------------------- .nv.constant0.triton_poi_fused_convolution_relu_threshold_backward_0 --------------------------
	.section	.nv.constant0.triton_poi_fused_convolution_relu_threshold_backward_0,"a",@progbits
	.sectionflags	@""
	.align	4
.nv.constant0.triton_poi_fused_convolution_relu_threshold_backward_0:
	.zero		556
